//
// Generated by NVIDIA NVVM Compiler
//
// Compiler Build ID: CL-36424714
// Cuda compilation tools, release 13.0, V13.0.88
// Based on NVVM 20.0.0
//

.version 9.0
.target sm_100
.address_size 64

	// .globl	_Z12MatMulKernelILi4EEvPfS0_S0_ii

.visible .entry _Z12MatMulKernelILi4EEvPfS0_S0_ii(
	.param .u64 .ptr .align 1 _Z12MatMulKernelILi4EEvPfS0_S0_ii_param_0,
	.param .u64 .ptr .align 1 _Z12MatMulKernelILi4EEvPfS0_S0_ii_param_1,
	.param .u64 .ptr .align 1 _Z12MatMulKernelILi4EEvPfS0_S0_ii_param_2,
	.param .u32 _Z12MatMulKernelILi4EEvPfS0_S0_ii_param_3,
	.param .u32 _Z12MatMulKernelILi4EEvPfS0_S0_ii_param_4
)
{
	.reg .pred 	%p<10>;
	.reg .b32 	%r<40>;
	.reg .b32 	%f<68>;
	.reg .b64 	%rd<53>;

	ld.param.u64 	%rd7, [_Z12MatMulKernelILi4EEvPfS0_S0_ii_param_0];
	ld.param.u64 	%rd8, [_Z12MatMulKernelILi4EEvPfS0_S0_ii_param_1];
	ld.param.u64 	%rd6, [_Z12MatMulKernelILi4EEvPfS0_S0_ii_param_2];
	ld.param.u32 	%r18, [_Z12MatMulKernelILi4EEvPfS0_S0_ii_param_3];
	ld.param.u32 	%r19, [_Z12MatMulKernelILi4EEvPfS0_S0_ii_param_4];
	cvta.to.global.u64 	%rd1, %rd8;
	cvta.to.global.u64 	%rd2, %rd7;
	mov.u32 	%r20, %ntid.y;
	mov.u32 	%r21, %ctaid.y;
	mov.u32 	%r22, %ntid.x;
	mov.u32 	%r23, %ctaid.x;
	mov.u32 	%r24, %tid.y;
	mad.lo.s32 	%r1, %r20, %r21, %r24;
	mov.u32 	%r25, %tid.x;
	mad.lo.s32 	%r2, %r22, %r23, %r25;
	setp.lt.s32 	%p1, %r18, 1;
	mov.f32 	%f67, 0f00000000;
	@%p1 bra 	$L__BB0_12;
	mul.lo.s32 	%r3, %r18, %r1;
	and.b32  	%r4, %r18, 7;
	setp.lt.u32 	%p2, %r18, 8;
	mov.f32 	%f67, 0f00000000;
	mov.b32 	%r38, 0;
	@%p2 bra 	$L__BB0_4;
	and.b32  	%r38, %r18, 2147483640;
	neg.s32 	%r36, %r38;
	shl.b32 	%r7, %r19, 3;
	mul.wide.u32 	%rd9, %r3, 4;
	add.s64 	%rd10, %rd9, %rd2;
	add.s64 	%rd52, %rd10, 16;
	mov.f32 	%f67, 0f00000000;
	mul.wide.s32 	%rd13, %r19, 4;
	mov.u32 	%r35, %r2;
$L__BB0_3:
	.pragma "nounroll";
	ld.global.f32 	%f17, [%rd52+-16];
	mul.wide.s32 	%rd11, %r35, 4;
	add.s64 	%rd12, %rd1, %rd11;
	ld.global.f32 	%f18, [%rd12];
	fma.rn.f32 	%f19, %f17, %f18, %f67;
	ld.global.f32 	%f20, [%rd52+-12];
	add.s64 	%rd14, %rd12, %rd13;
	ld.global.f32 	%f21, [%rd14];
	fma.rn.f32 	%f22, %f20, %f21, %f19;
	ld.global.f32 	%f23, [%rd52+-8];
	add.s64 	%rd15, %rd14, %rd13;
	ld.global.f32 	%f24, [%rd15];
	fma.rn.f32 	%f25, %f23, %f24, %f22;
	ld.global.f32 	%f26, [%rd52+-4];
	add.s64 	%rd16, %rd15, %rd13;
	ld.global.f32 	%f27, [%rd16];
	fma.rn.f32 	%f28, %f26, %f27, %f25;
	ld.global.f32 	%f29, [%rd52];
	add.s64 	%rd17, %rd16, %rd13;
	ld.global.f32 	%f30, [%rd17];
	fma.rn.f32 	%f31, %f29, %f30, %f28;
	ld.global.f32 	%f32, [%rd52+4];
	add.s64 	%rd18, %rd17, %rd13;
	ld.global.f32 	%f33, [%rd18];
	fma.rn.f32 	%f34, %f32, %f33, %f31;
	ld.global.f32 	%f35, [%rd52+8];
	add.s64 	%rd19, %rd18, %rd13;
	ld.global.f32 	%f36, [%rd19];
	fma.rn.f32 	%f37, %f35, %f36, %f34;
	ld.global.f32 	%f38, [%rd52+12];
	add.s64 	%rd20, %rd19, %rd13;
	ld.global.f32 	%f39, [%rd20];
	fma.rn.f32 	%f67, %f38, %f39, %f37;
	add.s32 	%r36, %r36, 8;
	add.s32 	%r35, %r35, %r7;
	add.s64 	%rd52, %rd52, 32;
	setp.ne.s32 	%p3, %r36, 0;
	@%p3 bra 	$L__BB0_3;
$L__BB0_4:
	setp.eq.s32 	%p4, %r4, 0;
	@%p4 bra 	$L__BB0_12;
	and.b32  	%r13, %r18, 3;
	setp.lt.u32 	%p5, %r4, 4;
	@%p5 bra 	$L__BB0_7;
	add.s32 	%r27, %r38, %r3;
	mul.wide.u32 	%rd21, %r27, 4;
	add.s64 	%rd22, %rd2, %rd21;
	ld.global.f32 	%f41, [%rd22];
	mad.lo.s32 	%r28, %r38, %r19, %r2;
	mul.wide.s32 	%rd23, %r28, 4;
	add.s64 	%rd24, %rd1, %rd23;
	ld.global.f32 	%f42, [%rd24];
	fma.rn.f32 	%f43, %f41, %f42, %f67;
	cvt.u64.u32 	%rd25, %r3;
	cvt.u64.u32 	%rd26, %r38;
	add.s64 	%rd27, %rd26, %rd25;
	shl.b64 	%rd28, %rd27, 2;
	add.s64 	%rd29, %rd2, %rd28;
	ld.global.f32 	%f44, [%rd29+4];
	mul.wide.s32 	%rd30, %r19, 4;
	add.s64 	%rd31, %rd24, %rd30;
	ld.global.f32 	%f45, [%rd31];
	fma.rn.f32 	%f46, %f44, %f45, %f43;
	ld.global.f32 	%f47, [%rd29+8];
	add.s64 	%rd32, %rd31, %rd30;
	ld.global.f32 	%f48, [%rd32];
	fma.rn.f32 	%f49, %f47, %f48, %f46;
	ld.global.f32 	%f50, [%rd29+12];
	add.s64 	%rd33, %rd32, %rd30;
	ld.global.f32 	%f51, [%rd33];
	fma.rn.f32 	%f67, %f50, %f51, %f49;
	add.s32 	%r38, %r38, 4;
$L__BB0_7:
	setp.eq.s32 	%p6, %r13, 0;
	@%p6 bra 	$L__BB0_12;
	setp.eq.s32 	%p7, %r13, 1;
	@%p7 bra 	$L__BB0_10;
	add.s32 	%r29, %r38, %r3;
	mul.wide.u32 	%rd34, %r29, 4;
	add.s64 	%rd35, %rd2, %rd34;
	ld.global.f32 	%f53, [%rd35];
	mad.lo.s32 	%r30, %r38, %r19, %r2;
	mul.wide.s32 	%rd36, %r30, 4;
	add.s64 	%rd37, %rd1, %rd36;
	ld.global.f32 	%f54, [%rd37];
	fma.rn.f32 	%f55, %f53, %f54, %f67;
	cvt.u64.u32 	%rd38, %r3;
	cvt.u64.u32 	%rd39, %r38;
	add.s64 	%rd40, %rd39, %rd38;
	shl.b64 	%rd41, %rd40, 2;
	add.s64 	%rd42, %rd2, %rd41;
	ld.global.f32 	%f56, [%rd42+4];
	mul.wide.s32 	%rd43, %r19, 4;
	add.s64 	%rd44, %rd37, %rd43;
	ld.global.f32 	%f57, [%rd44];
	fma.rn.f32 	%f67, %f56, %f57, %f55;
	add.s32 	%r38, %r38, 2;
$L__BB0_10:
	and.b32  	%r31, %r18, 1;
	setp.eq.b32 	%p8, %r31, 1;
	not.pred 	%p9, %p8;
	@%p9 bra 	$L__BB0_12;
	add.s32 	%r32, %r38, %r3;
	mul.wide.u32 	%rd45, %r32, 4;
	add.s64 	%rd46, %rd2, %rd45;
	ld.global.f32 	%f58, [%rd46];
	mad.lo.s32 	%r33, %r38, %r19, %r2;
	mul.wide.s32 	%rd47, %r33, 4;
	add.s64 	%rd48, %rd1, %rd47;
	ld.global.f32 	%f59, [%rd48];
	fma.rn.f32 	%f67, %f58, %f59, %f67;
$L__BB0_12:
	cvta.to.global.u64 	%rd49, %rd6;
	mad.lo.s32 	%r34, %r19, %r1, %r2;
	mul.wide.s32 	%rd50, %r34, 4;
	add.s64 	%rd51, %rd49, %rd50;
	st.global.f32 	[%rd51], %f67;
	ret;

}


// ===== COMPILED SASS (sm_100) =====

	.target	sm_100

	.elftype	@"ET_EXEC"


//--------------------- .note.nv.tkinfo           --------------------------
	.section	.note.nv.tkinfo,"",@"SHT_NOTE"
	.sectionflags	@"SHF_NOTE_NV_TKINFO"
	.tkinfo
        /*0018*/ 	.word	0x00000002
        /*0030*/ 	.string	""
        /*0030*/ 	.string	"ptxas"
        /*0030*/ 	.string	"Cuda compilation tools, release 13.0, V13.0.88"
        /*0030*/ 	.string	"Build cuda_13.0.r13.0/compiler.36424714_0"
        /*0030*/ 	.string	"-arch sm_100 -m 64 "



//--------------------- .note.nv.cuinfo           --------------------------
	.section	.note.nv.cuinfo,"",@"SHT_NOTE"
	.sectionflags	@"SHF_NOTE_NV_CUINFO"
        /*0018*/ 	.short	0x0002
        /*001a*/ 	.short	0x0064
        /*001c*/ 	.short	0x0082
	.zero		2


//--------------------- .nv.info                  --------------------------
	.section	.nv.info,"",@"SHT_CUDA_INFO"
	.align	4


	//----- nvinfo : EIATTR_REGCOUNT
	.align		4
        /*0000*/ 	.byte	0x04, 0x2f
        /*0002*/ 	.short	(.L_1 - .L_0)
	.align		4
.L_0:
        /*0004*/ 	.word	index@(_Z12MatMulKernelILi4EEvPfS0_S0_ii)
        /*0008*/ 	.word	0x00000020


	//----- nvinfo : EIATTR_FRAME_SIZE
	.align		4
.L_1:
        /*000c*/ 	.byte	0x04, 0x11
        /*000e*/ 	.short	(.L_3 - .L_2)
	.align		4
.L_2:
        /*0010*/ 	.word	index@(_Z12MatMulKernelILi4EEvPfS0_S0_ii)
        /*0014*/ 	.word	0x00000000


	//----- nvinfo : EIATTR_MIN_STACK_SIZE
	.align		4
.L_3:
        /*0018*/ 	.byte	0x04, 0x12
        /*001a*/ 	.short	(.L_5 - .L_4)
	.align		4
.L_4:
        /*001c*/ 	.word	index@(_Z12MatMulKernelILi4EEvPfS0_S0_ii)
        /*0020*/ 	.word	0x00000000
.L_5:


//--------------------- .nv.compat                --------------------------
	.section	.nv.compat,"",@"SHT_CUDA_COMPAT_INFO"
	.align	4
        /*0000*/ 	.byte	0x02, 0x09, 0x00, 0x00, 0x02, 0x02, 0x01, 0x00, 0x02, 0x05, 0x05, 0x00, 0x03, 0x07, 0x01, 0x01
        /*0010*/ 	.byte	0x02, 0x03, 0x00, 0x00, 0x02, 0x06, 0x01, 0x00, 0x04, 0x0b, 0x08, 0x00, 0x09, 0x00, 0x00, 0x00
        /*0020*/ 	.byte	0x00, 0x00, 0x00, 0x00


//--------------------- .nv.info._Z12MatMulKernelILi4EEvPfS0_S0_ii --------------------------
	.section	.nv.info._Z12MatMulKernelILi4EEvPfS0_S0_ii,"",@"SHT_CUDA_INFO"
	.sectionflags	@""
	.align	4


	//----- nvinfo : EIATTR_CUDA_API_VERSION
	.align		4
        /*0000*/ 	.byte	0x04, 0x37
        /*0002*/ 	.short	(.L_7 - .L_6)
.L_6:
        /*0004*/ 	.word	0x00000082


	//----- nvinfo : EIATTR_KPARAM_INFO
	.align		4
.L_7:
        /*0008*/ 	.byte	0x04, 0x17
        /*000a*/ 	.short	(.L_9 - .L_8)
.L_8:
        /*000c*/ 	.word	0x00000000
        /*0010*/ 	.short	0x0004
        /*0012*/ 	.short	0x001c
        /*0014*/ 	.byte	0x00, 0xf0, 0x11, 0x00


	//----- nvinfo : EIATTR_KPARAM_INFO
	.align		4
.L_9:
        /*0018*/ 	.byte	0x04, 0x17
        /*001a*/ 	.short	(.L_11 - .L_10)
.L_10:
        /*001c*/ 	.word	0x00000000
        /*0020*/ 	.short	0x0003
        /*0022*/ 	.short	0x0018
        /*0024*/ 	.byte	0x00, 0xf0, 0x11, 0x00


	//----- nvinfo : EIATTR_KPARAM_INFO
	.align		4
.L_11:
        /*0028*/ 	.byte	0x04, 0x17
        /*002a*/ 	.short	(.L_13 - .L_12)
.L_12:
        /*002c*/ 	.word	0x00000000
        /*0030*/ 	.short	0x0002
        /*0032*/ 	.short	0x0010
        /*0034*/ 	.byte	0x00, 0xf5, 0x21, 0x00


	//----- nvinfo : EIATTR_KPARAM_INFO
	.align		4
.L_13:
        /*0038*/ 	.byte	0x04, 0x17
        /*003a*/ 	.short	(.L_15 - .L_14)
.L_14:
        /*003c*/ 	.word	0x00000000
        /*0040*/ 	.short	0x0001
        /*0042*/ 	.short	0x0008
        /*0044*/ 	.byte	0x00, 0xf5, 0x21, 0x00


	//----- nvinfo : EIATTR_KPARAM_INFO
	.align		4
.L_15:
        /*0048*/ 	.byte	0x04, 0x17
        /*004a*/ 	.short	(.L_17 - .L_16)
.L_16:
        /*004c*/ 	.word	0x00000000
        /*0050*/ 	.short	0x0000
        /*0052*/ 	.short	0x0000
        /*0054*/ 	.byte	0x00, 0xf5, 0x21, 0x00


	//----- nvinfo : EIATTR_SPARSE_MMA_MASK
	.align		4
.L_17:
        /*0058*/ 	.byte	0x03, 0x50
        /*005a*/ 	.short	0x0000


	//----- nvinfo : EIATTR_MAXREG_COUNT
	.align		4
        /*005c*/ 	.byte	0x03, 0x1b
        /*005e*/ 	.short	0x00ff


	//----- nvinfo : EIATTR_MERCURY_ISA_VERSION
	.align		4
        /*0060*/ 	.byte	0x03, 0x5f
        /*0062*/ 	.short	0x0101


	//----- nvinfo : EIATTR_VRC_CTA_INIT_COUNT
	.align		4
        /*0064*/ 	.byte	0x02, 0x4a
	.zero		1
	.zero		1


	//----- nvinfo : EIATTR_EXIT_INSTR_OFFSETS
	.align		4
        /*0068*/ 	.byte	0x04, 0x1c
        /*006a*/ 	.short	(.L_19 - .L_18)


	//   ....[0]....
.L_18:
        /*006c*/ 	.word	0x000008f0


	//----- nvinfo : EIATTR_CBANK_PARAM_SIZE
	.align		4
.L_19:
        /*0070*/ 	.byte	0x03, 0x19
        /*0072*/ 	.short	0x0020


	//----- nvinfo : EIATTR_PARAM_CBANK
	.align		4
        /*0074*/ 	.byte	0x04, 0x0a
        /*0076*/ 	.short	(.L_21 - .L_20)
	.align		4
.L_20:
        /*0078*/ 	.word	index@(.nv.constant0._Z12MatMulKernelILi4EEvPfS0_S0_ii)
        /*007c*/ 	.short	0x0380
        /*007e*/ 	.short	0x0020


	//----- nvinfo : EIATTR_SW_WAR
	.align		4
.L_21:
        /*0080*/ 	.byte	0x04, 0x36
        /*0082*/ 	.short	(.L_23 - .L_22)
.L_22:
        /*0084*/ 	.word	0x00000008
.L_23:


//--------------------- .nv.callgraph             --------------------------
	.section	.nv.callgraph,"",@"SHT_CUDA_CALLGRAPH"
	.align	4
	.sectionentsize	8
	.align		4
        /*0000*/ 	.word	0x00000000
	.align		4
        /*0004*/ 	.word	0xffffffff
	.align		4
        /*0008*/ 	.word	0x00000000
	.align		4
        /*000c*/ 	.word	0xfffffffe
	.align		4
        /*0010*/ 	.word	0x00000000
	.align		4
        /*0014*/ 	.word	0xfffffffd
	.align		4
        /*0018*/ 	.word	0x00000000
	.align		4
        /*001c*/ 	.word	0xfffffffc


//--------------------- .text._Z12MatMulKernelILi4EEvPfS0_S0_ii --------------------------
	.section	.text._Z12MatMulKernelILi4EEvPfS0_S0_ii,"ax",@progbits
	.align	128
        .global         _Z12MatMulKernelILi4EEvPfS0_S0_ii
        .type           _Z12MatMulKernelILi4EEvPfS0_S0_ii,@function
        .size           _Z12MatMulKernelILi4EEvPfS0_S0_ii,(.L_x_5 - _Z12MatMulKernelILi4EEvPfS0_S0_ii)
        .other          _Z12MatMulKernelILi4EEvPfS0_S0_ii,@"STO_CUDA_ENTRY STV_DEFAULT"
_Z12MatMulKernelILi4EEvPfS0_S0_ii:
.text._Z12MatMulKernelILi4EEvPfS0_S0_ii:
[----:B------:R-:W-:Y:S08]  /*0000*/  LDC R1, c[0x0][0x37c] ;  /* 0x0000df00ff017b82 */ /* 0x000ff00000000800 */
[----:B------:R-:W0:Y:S01]  /*0010*/  LDC R0, c[0x0][0x398] ;  /* 0x0000e600ff007b82 */ /* 0x000e220000000800 */
[----:B------:R-:W1:Y:S01]  /*0020*/  S2R R17, SR_CTAID.Y ;  /* 0x0000000000117919 */ /* 0x000e620000002600 */
[----:B------:R-:W1:Y:S01]  /*0030*/  LDCU UR6, c[0x0][0x364] ;  /* 0x00006c80ff0677ac */ /* 0x000e620008000800 */
[----:B------:R-:W-:Y:S01]  /*0040*/  HFMA2 R29, -RZ, RZ, 0, 0 ;  /* 0x00000000ff1d7431 */ /* 0x000fe200000001ff */
[----:B------:R-:W1:Y:S01]  /*0050*/  S2R R2, SR_TID.Y ;  /* 0x0000000000027919 */ /* 0x000e620000002200 */
[----:B------:R-:W2:Y:S01]  /*0060*/  LDCU UR7, c[0x0][0x360] ;  /* 0x00006c00ff0777ac */ /* 0x000ea20008000800 */
[----:B------:R-:W2:Y:S01]  /*0070*/  S2R R16, SR_CTAID.X ;  /* 0x0000000000107919 */ /* 0x000ea20000002500 */
[----:B------:R-:W3:Y:S01]  /*0080*/  LDCU.64 UR4, c[0x0][0x358] ;  /* 0x00006b00ff0477ac */ /* 0x000ee20008000a00 */
[----:B------:R-:W2:Y:S01]  /*0090*/  S2R R3, SR_TID.X ;  /* 0x0000000000037919 */ /* 0x000ea20000002100 */
[----:B0-----:R-:W-:Y:S01]  /*00a0*/  ISETP.GE.AND P0, PT, R0, 0x1, PT ;  /* 0x000000010000780c */ /* 0x001fe20003f06270 */
[----:B-1----:R-:W-:-:S02]  /*00b0*/  IMAD R17, R17, UR6, R2 ;  /* 0x0000000611117c24 */ /* 0x002fc4000f8e0202 */
[----:B--2---:R-:W-:-:S10]  /*00c0*/  IMAD R16, R16, UR7, R3 ;  /* 0x0000000710107c24 */ /* 0x004fd4000f8e0203 */
[----:B---3--:R-:W-:Y:S05]  /*00d0*/  @!P0 BRA `(.L_x_0) ;  /* 0x0000000400f08947 */ /* 0x008fea0003800000 */
[C---:B------:R-:W-:Y:S01]  /*00e0*/  ISETP.GE.U32.AND P1, PT, R0.reuse, 0x8, PT ;  /* 0x000000080000780c */ /* 0x040fe20003f26070 */
[----:B------:R-:W-:Y:S01]  /*00f0*/  IMAD R19, R17, R0, RZ ;  /* 0x0000000011137224 */ /* 0x000fe200078e02ff */
[----:B------:R-:W-:Y:S02]  /*0100*/  LOP3.LUT R24, R0, 0x7, RZ, 0xc0, !PT ;  /* 0x0000000700187812 */ /* 0x000fe400078ec0ff */
[----:B------:R-:W-:Y:S02]  /*0110*/  MOV R29, RZ ;  /* 0x000000ff001d7202 */ /* 0x000fe40000000f00 */
[----:B------:R-:W-:Y:S02]  /*0120*/  ISETP.NE.AND P0, PT, R24, RZ, PT ;  /* 0x000000ff1800720c */ /* 0x000fe40003f05270 */
[----:B------:R-:W-:-:S05]  /*0130*/  MOV R20, RZ ;  /* 0x000000ff00147202 */ /* 0x000fca0000000f00 */
[----:B------:R-:W-:Y:S06]  /*0140*/  @!P1 BRA `(.L_x_1) ;  /* 0x0000000000c89947 */ /* 0x000fec0003800000 */
[----:B------:R-:W0:Y:S01]  /*0150*/  LDC.64 R2, c[0x0][0x380] ;  /* 0x0000e000ff027b82 */ /* 0x000e220000000a00 */
[----:B------:R-:W-:Y:S02]  /*0160*/  LOP3.LUT R20, R0, 0x7ffffff8, RZ, 0xc0, !PT ;  /* 0x7ffffff800147812 */ /* 0x000fe400078ec0ff */
[----:B------:R-:W-:Y:S02]  /*0170*/  MOV R29, RZ ;  /* 0x000000ff001d7202 */ /* 0x000fe40000000f00 */
[----:B------:R-:W-:Y:S02]  /*0180*/  MOV R21, R16 ;  /* 0x0000001000157202 */ /* 0x000fe40000000f00 */
[----:B------:R-:W-:Y:S01]  /*0190*/  IADD3 R18, PT, PT, -R20, RZ, RZ ;  /* 0x000000ff14127210 */ /* 0x000fe20007ffe1ff */
[----:B0-----:R-:W-:-:S03]  /*01a0*/  IMAD.WIDE.U32 R2, R19, 0x4, R2 ;  /* 0x0000000413027825 */ /* 0x001fc600078e0002 */
[----:B------:R-:W-:-:S04]  /*01b0*/  IADD3 R5, P1, PT, R2, 0x10, RZ ;  /* 0x0000001002057810 */ /* 0x000fc80007f3e0ff */
[----:B------:R-:W-:-:S09]  /*01c0*/  IADD3.X R4, PT, PT, RZ, R3, RZ, P1, !PT ;  /* 0x00000003ff047210 */ /* 0x000fd20000ffe4ff */
.L_x_2:
[----:B------:R-:W0:Y:S01]  /*01d0*/  LDC.64 R14, c[0x0][0x388] ;  /* 0x0000e200ff0e7b82 */ /* 0x000e220000000a00 */
[----:B------:R-:W-:Y:S02]  /*01e0*/  MOV R2, R5 ;  /* 0x0000000500027202 */ /* 0x000fe40000000f00 */
[----:B------:R-:W-:-:S05]  /*01f0*/  MOV R3, R4 ;  /* 0x0000000400037202 */ /* 0x000fca0000000f00 */
[----:B------:R-:W2:Y:S01]  /*0200*/  LDG.E R12, desc[UR4][R2.64+-0x10] ;  /* 0xfffff004020c7981 */ /* 0x000ea2000c1e1900 */
[----:B------:R-:W1:Y:S03]  /*0210*/  LDC R23, c[0x0][0x39c] ;  /* 0x0000e700ff177b82 */ /* 0x000e660000000800 */
[----:B------:R-:W3:Y:S04]  /*0220*/  LDG.E R22, desc[UR4][R2.64+-0xc] ;  /* 0xfffff40402167981 */ /* 0x000ee8000c1e1900 */
[----:B------:R-:W4:Y:S04]  /*0230*/  LDG.E R27, desc[UR4][R2.64+-0x8] ;  /* 0xfffff804021b7981 */ /* 0x000f28000c1e1900 */
[----:B------:R-:W5:Y:S01]  /*0240*/  LDG.E R26, desc[UR4][R2.64+-0x4] ;  /* 0xfffffc04021a7981 */ /* 0x000f62000c1e1900 */
[----:B0-----:R-:W-:-:S05]  /*0250*/  IMAD.WIDE R14, R21, 0x4, R14 ;  /* 0x00000004150e7825 */ /* 0x001fca00078e020e */
[----:B------:R1:W2:Y:S02]  /*0260*/  LDG.E R13, desc[UR4][R14.64] ;  /* 0x000000040e0d7981 */ /* 0x0002a4000c1e1900 */
[----:B-1----:R-:W-:-:S05]  /*0270*/  IMAD.WIDE R14, R23, 0x4, R14 ;  /* 0x00000004170e7825 */ /* 0x002fca00078e020e */
[----:B------:R0:W3:Y:S01]  /*0280*/  LDG.E R25, desc[UR4][R14.64] ;  /* 0x000000040e197981 */ /* 0x0000e2000c1e1900 */
[----:B------:R-:W-:-:S04]  /*0290*/  IMAD.WIDE R10, R23, 0x4, R14 ;  /* 0x00000004170a7825 */ /* 0x000fc800078e020e */
[C---:B------:R-:W-:Y:S02]  /*02a0*/  IMAD.WIDE R8, R23.reuse, 0x4, R10 ;  /* 0x0000000417087825 */ /* 0x040fe400078e020a */
[----:B------:R-:W4:Y:S02]  /*02b0*/  LDG.E R10, desc[UR4][R10.64] ;  /* 0x000000040a0a7981 */ /* 0x000f24000c1e1900 */
[C---:B------:R-:W-:Y:S02]  /*02c0*/  IMAD.WIDE R4, R23.reuse, 0x4, R8 ;  /* 0x0000000417047825 */ /* 0x040fe400078e0208 */
[----:B------:R-:W5:Y:S02]  /*02d0*/  LDG.E R9, desc[UR4][R8.64] ;  /* 0x0000000408097981 */ /* 0x000f64000c1e1900 */
[C---:B------:R-:W-:Y:S02]  /*02e0*/  IMAD.WIDE R6, R23.reuse, 0x4, R4 ;  /* 0x0000000417067825 */ /* 0x040fe400078e0204 */
[----:B------:R-:W5:Y:S04]  /*02f0*/  LDG.E R11, desc[UR4][R2.64+0x4] ;  /* 0x00000404020b7981 */ /* 0x000f68000c1e1900 */
[----:B------:R-:W5:Y:S04]  /*0300*/  LDG.E R4, desc[UR4][R4.64] ;  /* 0x0000000404047981 */ /* 0x000f68000c1e1900 */
[----:B------:R-:W5:Y:S04]  /*0310*/  LDG.E R8, desc[UR4][R2.64+0xc] ;  /* 0x00000c0402087981 */ /* 0x000f68000c1e1900 */
[----:B------:R-:W5:Y:S01]  /*0320*/  LDG.E R5, desc[UR4][R2.64] ;  /* 0x0000000402057981 */ /* 0x000f62000c1e1900 */
[----:B--2---:R-:W-:Y:S01]  /*0330*/  FFMA R29, R12, R13, R29 ;  /* 0x0000000d0c1d7223 */ /* 0x004fe2000000001d */
[----:B------:R-:W-:-:S02]  /*0340*/  IMAD.WIDE R12, R23, 0x4, R6 ;  /* 0x00000004170c7825 */ /* 0x000fc400078e0206 */
[----:B------:R-:W2:Y:S02]  /*0350*/  LDG.E R6, desc[UR4][R6.64] ;  /* 0x0000000406067981 */ /* 0x000ea4000c1e1900 */
[----:B0-----:R-:W-:Y:S02]  /*0360*/  IMAD.WIDE R14, R23, 0x4, R12 ;  /* 0x00000004170e7825 */ /* 0x001fe400078e020c */
[----:B------:R-:W2:Y:S04]  /*0370*/  LDG.E R28, desc[UR4][R12.64] ;  /* 0x000000040c1c7981 */ /* 0x000ea8000c1e1900 */
[----:B------:R-:W2:Y:S04]  /*0380*/  LDG.E R7, desc[UR4][R2.64+0x8] ;  /* 0x0000080402077981 */ /* 0x000ea8000c1e1900 */
[----:B------:R-:W2:Y:S01]  /*0390*/  LDG.E R15, desc[UR4][R14.64] ;  /* 0x000000040e0f7981 */ /* 0x000ea2000c1e1900 */
[----:B---3--:R-:W-:Y:S01]  /*03a0*/  FFMA R22, R22, R25, R29 ;  /* 0x0000001916167223 */ /* 0x008fe2000000001d */
[----:B------:R-:W-:-:S03]  /*03b0*/  IADD3 R18, PT, PT, R18, 0x8, RZ ;  /* 0x0000000812127810 */ /* 0x000fc60007ffe0ff */
[----:B----4-:R-:W-:Y:S01]  /*03c0*/  FFMA R27, R27, R10, R22 ;  /* 0x0000000a1b1b7223 */ /* 0x010fe20000000016 */
[----:B------:R-:W-:-:S03]  /*03d0*/  ISETP.NE.AND P1, PT, R18, RZ, PT ;  /* 0x000000ff1200720c */ /* 0x000fc60003f25270 */
[----:B-----5:R-:W-:Y:S01]  /*03e0*/  FFMA R26, R26, R9, R27 ;  /* 0x000000091a1a7223 */ /* 0x020fe2000000001b */
[----:B------:R-:W-:-:S03]  /*03f0*/  LEA R21, R23, R21, 0x3 ;  /* 0x0000001517157211 */ /* 0x000fc600078e18ff */
[----:B------:R-:W-:Y:S01]  /*0400*/  FFMA R4, R5, R4, R26 ;  /* 0x0000000405047223 */ /* 0x000fe2000000001a */
[----:B------:R-:W-:-:S03]  /*0410*/  IADD3 R5, P2, PT, R2, 0x20, RZ ;  /* 0x0000002002057810 */ /* 0x000fc60007f5e0ff */
[----:B--2---:R-:W-:-:S04]  /*0420*/  FFMA R4, R11, R6, R4 ;  /* 0x000000060b047223 */ /* 0x004fc80000000004 */
[----:B------:R-:W-:Y:S01]  /*0430*/  FFMA R7, R7, R28, R4 ;  /* 0x0000001c07077223 */ /* 0x000fe20000000004 */
[----:B------:R-:W-:-:S03]  /*0440*/  IADD3.X R4, PT, PT, RZ, R3, RZ, P2, !PT ;  /* 0x00000003ff047210 */ /* 0x000fc600017fe4ff */
[----:B------:R-:W-:Y:S01]  /*0450*/  FFMA R29, R8, R15, R7 ;  /* 0x0000000f081d7223 */ /* 0x000fe20000000007 */
[----:B------:R-:W-:Y:S06]  /*0460*/  @P1 BRA `(.L_x_2) ;  /* 0xfffffffc00581947 */ /* 0x000fec000383ffff */
.L_x_1:
[----:B------:R-:W-:Y:S05]  /*0470*/  @!P0 BRA `(.L_x_0) ;  /* 0x0000000400088947 */ /* 0x000fea0003800000 */
[----:B------:R-:W-:Y:S02]  /*0480*/  ISETP.GE.U32.AND P1, PT, R24, 0x4, PT ;  /* 0x000000041800780c */ /* 0x000fe40003f26070 */
[----:B------:R-:W-:-:S04]  /*0490*/  LOP3.LUT R14, R0, 0x3, RZ, 0xc0, !PT ;  /* 0x00000003000e7812 */ /* 0x000fc800078ec0ff */
[----:B------:R-:W-:-:S07]  /*04a0*/  ISETP.NE.AND P0, PT, R14, RZ, PT ;  /* 0x000000ff0e00720c */ /* 0x000fce0003f05270 */
[----:B------:R-:W-:Y:S06]  /*04b0*/  @!P1 BRA `(.L_x_3) ;  /* 0x0000000000709947 */ /* 0x000fec0003800000 */
[----:B------:R-:W0:Y:S01]  /*04c0*/  LDC R11, c[0x0][0x39c] ;  /* 0x0000e700ff0b7b82 */ /* 0x000e220000000800 */
[----:B------:R-:W1:Y:S01]  /*04d0*/  LDCU.64 UR6, c[0x0][0x380] ;  /* 0x00007000ff0677ac */ /* 0x000e620008000a00 */
[CC--:B------:R-:W-:Y:S02]  /*04e0*/  IADD3 R3, PT, PT, R19.reuse, R20.reuse, RZ ;  /* 0x0000001413037210 */ /* 0x0c0fe40007ffe0ff */
[----:B------:R-:W-:-:S04]  /*04f0*/  IADD3 R8, P1, PT, R19, R20, RZ ;  /* 0x0000001413087210 */ /* 0x000fc80007f3e0ff */
[----:B------:R-:W2:Y:S08]  /*0500*/  LDC.64 R4, c[0x0][0x388] ;  /* 0x0000e200ff047b82 */ /* 0x000eb00000000a00 */
[----:B------:R-:W3:Y:S01]  /*0510*/  LDC.64 R12, c[0x0][0x380] ;  /* 0x0000e000ff0c7b82 */ /* 0x000ee20000000a00 */
[----:B0-----:R-:W-:-:S04]  /*0520*/  IMAD R7, R20, R11, R16 ;  /* 0x0000000b14077224 */ /* 0x001fc800078e0210 */
[----:B--2---:R-:W-:-:S04]  /*0530*/  IMAD.WIDE R4, R7, 0x4, R4 ;  /* 0x0000000407047825 */ /* 0x004fc800078e0204 */
[----:B------:R-:W-:Y:S02]  /*0540*/  IMAD.WIDE R6, R11, 0x4, R4 ;  /* 0x000000040b067825 */ /* 0x000fe400078e0204 */
[----:B------:R-:W2:Y:S02]  /*0550*/  LDG.E R4, desc[UR4][R4.64] ;  /* 0x0000000404047981 */ /* 0x000ea4000c1e1900 */
[----:B---3--:R-:W-:Y:S01]  /*0560*/  IMAD.WIDE.U32 R12, R3, 0x4, R12 ;  /* 0x00000004030c7825 */ /* 0x008fe200078e000c */
[----:B------:R-:W-:Y:S02]  /*0570*/  IADD3.X R3, PT, PT, RZ, RZ, RZ, P1, !PT ;  /* 0x000000ffff037210 */ /* 0x000fe40000ffe4ff */
[----:B-1----:R-:W-:-:S03]  /*0580*/  LEA R2, P1, R8, UR6, 0x2 ;  /* 0x0000000608027c11 */ /* 0x002fc6000f8210ff */
[----:B------:R-:W2:Y:S01]  /*0590*/  LDG.E R12, desc[UR4][R12.64] ;  /* 0x000000040c0c7981 */ /* 0x000ea2000c1e1900 */
[----:B------:R-:W-:Y:S01]  /*05a0*/  LEA.HI.X R3, R8, UR7, R3, 0x2, P1 ;  /* 0x0000000708037c11 */ /* 0x000fe200088f1403 */
[C---:B------:R-:W-:Y:S02]  /*05b0*/  IMAD.WIDE R8, R11.reuse, 0x4, R6 ;  /* 0x000000040b087825 */ /* 0x040fe400078e0206 */
[----:B------:R-:W3:Y:S04]  /*05c0*/  LDG.E R6, desc[UR4][R6.64] ;  /* 0x0000000406067981 */ /* 0x000ee8000c1e1900 */
[----:B------:R-:W3:Y:S01]  /*05d0*/  LDG.E R18, desc[UR4][R2.64+0x4] ;  /* 0x0000040402127981 */ /* 0x000ee2000c1e1900 */
[----:B------:R-:W-:-:S03]  /*05e0*/  IMAD.WIDE R10, R11, 0x4, R8 ;  /* 0x000000040b0a7825 */ /* 0x000fc600078e0208 */
[----:B------:R-:W4:Y:S04]  /*05f0*/  LDG.E R21, desc[UR4][R8.64] ;  /* 0x0000000408157981 */ /* 0x000f28000c1e1900 */
[----:B------:R-:W4:Y:S04]  /*0600*/  LDG.E R15, desc[UR4][R2.64+0x8] ;  /* 0x00000804020f7981 */ /* 0x000f28000c1e1900 */
[----:B------:R-:W5:Y:S04]  /*0610*/  LDG.E R22, desc[UR4][R2.64+0xc] ;  /* 0x00000c0402167981 */ /* 0x000f68000c1e1900 */
[----:B------:R-:W5:Y:S01]  /*0620*/  LDG.E R10, desc[UR4][R10.64] ;  /* 0x000000040a0a7981 */ /* 0x000f62000c1e1900 */
[----:B------:R-:W-:Y:S01]  /*0630*/  IADD3 R20, PT, PT, R20, 0x4, RZ ;  /* 0x0000000414147810 */ /* 0x000fe20007ffe0ff */
[----:B--2---:R-:W-:-:S04]  /*0640*/  FFMA R29, R12, R4, R29 ;  /* 0x000000040c1d7223 */ /* 0x004fc8000000001d */
[----:B---3--:R-:W-:-:S04]  /*0650*/  FFMA R18, R18, R6, R29 ;  /* 0x0000000612127223 */ /* 0x008fc8000000001d */
[----:B----4-:R-:W-:-:S04]  /*0660*/  FFMA R15, R15, R21, R18 ;  /* 0x000000150f0f7223 */ /* 0x010fc80000000012 */
[----:B-----5:R-:W-:-:S07]  /*0670*/  FFMA R29, R22, R10, R15 ;  /* 0x0000000a161d7223 */ /* 0x020fce000000000f */
.L_x_3:
[----:B------:R-:W-:Y:S05]  /*0680*/  @!P0 BRA `(.L_x_0) ;  /* 0x0000000000848947 */ /* 0x000fea0003800000 */
[----:B------:R-:W-:Y:S01]  /*0690*/  ISETP.NE.AND P1, PT, R14, 0x1, PT ;  /* 0x000000010e00780c */ /* 0x000fe20003f25270 */
[----:B------:R-:W0:Y:S01]  /*06a0*/  LDC.64 R8, c[0x0][0x388] ;  /* 0x0000e200ff087b82 */ /* 0x000e220000000a00 */
[----:B------:R-:W-:-:S04]  /*06b0*/  LOP3.LUT R0, R0, 0x1, RZ, 0xc0, !PT ;  /* 0x0000000100007812 */ /* 0x000fc800078ec0ff */
[----:B------:R-:W-:-:S03]  /*06c0*/  ISETP.NE.U32.AND P0, PT, R0, 0x1, PT ;  /* 0x000000010000780c */ /* 0x000fc60003f05070 */
[----:B------:R-:W1:Y:S04]  /*06d0*/  LDC.64 R10, c[0x0][0x380] ;  /* 0x0000e000ff0a7b82 */ /* 0x000e680000000a00 */
[CC--:B------:R-:W-:Y:S02]  /*06e0*/  @P1 IADD3 R21, PT, PT, R19.reuse, R20.reuse, RZ ;  /* 0x0000001413151210 */ /* 0x0c0fe40007ffe0ff */
[----:B------:R-:W-:Y:S02]  /*06f0*/  @P1 IADD3 R0, P2, PT, R19, R20, RZ ;  /* 0x0000001413001210 */ /* 0x000fe40007f5e0ff */
[----:B------:R-:W2:Y:S02]  /*0700*/  @P1 LDC R15, c[0x0][0x39c] ;  /* 0x0000e700ff0f1b82 */ /* 0x000ea40000000800 */
[----:B------:R-:W-:-:S06]  /*0710*/  @P1 IADD3.X R12, PT, PT, RZ, RZ, RZ, P2, !PT ;  /* 0x000000ffff0c1210 */ /* 0x000fcc00017fe4ff */
[----:B------:R-:W3:Y:S08]  /*0720*/  @P1 LDC.64 R6, c[0x0][0x380] ;  /* 0x0000e000ff061b82 */ /* 0x000ef00000000a00 */
[----:B------:R-:W4:Y:S01]  /*0730*/  @!P0 LDC R13, c[0x0][0x39c] ;  /* 0x0000e700ff0d8b82 */ /* 0x000f220000000800 */
[----:B-1----:R-:W-:-:S06]  /*0740*/  @P1 IMAD.WIDE.U32 R10, R21, 0x4, R10 ;  /* 0x00000004150a1825 */ /* 0x002fcc00078e000a */
[----:B------:R-:W5:Y:S01]  /*0750*/  @P1 LDG.E R10, desc[UR4][R10.64] ;  /* 0x000000040a0a1981 */ /* 0x000f62000c1e1900 */
[----:B------:R-:W1:Y:S01]  /*0760*/  LDC.64 R2, c[0x0][0x380] ;  /* 0x0000e000ff027b82 */ /* 0x000e620000000a00 */
[C---:B--2---:R-:W-:Y:S01]  /*0770*/  @P1 IMAD R23, R20.reuse, R15, R16 ;  /* 0x0000000f14171224 */ /* 0x044fe200078e0210 */
[----:B------:R-:W-:-:S03]  /*0780*/  @P1 IADD3 R20, PT, PT, R20, 0x2, RZ ;  /* 0x0000000214141810 */ /* 0x000fc60007ffe0ff */
[----:B0-----:R-:W-:-:S03]  /*0790*/  @P1 IMAD.WIDE R8, R23, 0x4, R8 ;  /* 0x0000000417081825 */ /* 0x001fc600078e0208 */
[----:B------:R-:W0:Y:S01]  /*07a0*/  LDC.64 R4, c[0x0][0x388] ;  /* 0x0000e200ff047b82 */ /* 0x000e220000000a00 */
[C---:B---3--:R-:W-:Y:S02]  /*07b0*/  @P1 LEA R6, P2, R0.reuse, R6, 0x2 ;  /* 0x0000000600061211 */ /* 0x048fe400078410ff */
[----:B------:R-:W-:Y:S01]  /*07c0*/  @!P0 IADD3 R19, PT, PT, R19, R20, RZ ;  /* 0x0000001413138210 */ /* 0x000fe20007ffe0ff */
[----:B------:R-:W-:Y:S01]  /*07d0*/  @P1 IMAD.WIDE R14, R15, 0x4, R8 ;  /* 0x000000040f0e1825 */ /* 0x000fe200078e0208 */
[----:B------:R-:W-:Y:S02]  /*07e0*/  @P1 LEA.HI.X R7, R0, R7, R12, 0x2, P2 ;  /* 0x0000000700071211 */ /* 0x000fe400010f140c */
[----:B------:R-:W5:Y:S01]  /*07f0*/  @P1 LDG.E R0, desc[UR4][R8.64] ;  /* 0x0000000408001981 */ /* 0x000f62000c1e1900 */
[----:B----4-:R-:W-:-:S03]  /*0800*/  @!P0 IMAD R13, R20, R13, R16 ;  /* 0x0000000d140d8224 */ /* 0x010fc600078e0210 */
[----:B------:R-:W2:Y:S04]  /*0810*/  @P1 LDG.E R7, desc[UR4][R6.64+0x4] ;  /* 0x0000040406071981 */ /* 0x000ea8000c1e1900 */
[----:B------:R-:W2:Y:S01]  /*0820*/  @P1 LDG.E R14, desc[UR4][R14.64] ;  /* 0x000000040e0e1981 */ /* 0x000ea2000c1e1900 */
[----:B-1----:R-:W-:-:S06]  /*0830*/  @!P0 IMAD.WIDE.U32 R2, R19, 0x4, R2 ;  /* 0x0000000413028825 */ /* 0x002fcc00078e0002 */
[----:B------:R-:W3:Y:S01]  /*0840*/  @!P0 LDG.E R2, desc[UR4][R2.64] ;  /* 0x0000000402028981 */ /* 0x000ee2000c1e1900 */
[----:B0-----:R-:W-:-:S06]  /*0850*/  @!P0 IMAD.WIDE R4, R13, 0x4, R4 ;  /* 0x000000040d048825 */ /* 0x001fcc00078e0204 */
[----:B------:R-:W3:Y:S01]  /*0860*/  @!P0 LDG.E R4, desc[UR4][R4.64] ;  /* 0x0000000404048981 */ /* 0x000ee2000c1e1900 */
[----:B-----5:R-:W-:-:S04]  /*0870*/  @P1 FFMA R0, R10, R0, R29 ;  /* 0x000000000a001223 */ /* 0x020fc8000000001d */
[----:B--2---:R-:W-:-:S04]  /*0880*/  @P1 FFMA R29, R7, R14, R0 ;  /* 0x0000000e071d1223 */ /* 0x004fc80000000000 */
[----:B---3--:R-:W-:-:S07]  /*0890*/  @!P0 FFMA R29, R2, R4, R29 ;  /* 0x00000004021d8223 */ /* 0x008fce000000001d */
.L_x_0:
[----:B------:R-:W0:Y:S01]  /*08a0*/  LDC.64 R2, c[0x0][0x390] ;  /* 0x0000e400ff027b82 */ /* 0x000e220000000a00 */
[----:B------:R-:W1:Y:S02]  /*08b0*/  LDCU UR6, c[0x0][0x39c] ;  /* 0x00007380ff0677ac */ /* 0x000e640008000800 */
[----:B-1----:R-:W-:-:S04]  /*08c0*/  IMAD R17, R17, UR6, R16 ;  /* 0x0000000611117c24 */ /* 0x002fc8000f8e0210 */
[----:B0-----:R-:W-:-:S05]  /*08d0*/  IMAD.WIDE R2, R17, 0x4, R2 ;  /* 0x0000000411027825 */ /* 0x001fca00078e0202 */
[----:B------:R-:W-:Y:S01]  /*08e0*/  STG.E desc[UR4][R2.64], R29 ;  /* 0x0000001d02007986 */ /* 0x000fe2000c101904 */
[----:B------:R-:W-:Y:S05]  /*08f0*/  EXIT ;  /* 0x000000000000794d */ /* 0x000fea0003800000 */
.L_x_4:
[----:B------:R-:W-:-:S00]  /*0900*/  BRA `(.L_x_4) ;  /* 0xfffffffc00fc7947 */ /* 0x000fc0000383ffff */
[----:B------:R-:W-:-:S00]  /*0910*/  NOP ;  /* 0x0000000000007918 */ /* 0x000fc00000000000 */
        /* <DEDUP_REMOVED lines=14> */
.L_x_5:


//--------------------- .nv.shared.reserved.0     --------------------------
	.section	.nv.shared.reserved.0,"aw",@nobits
	.weak		__nv_reservedSMEM_offset_0_alias
	.size		__nv_reservedSMEM_offset_0_alias, 0, 64
	.other		__nv_reservedSMEM_offset_0_alias,@"STO_CUDA_RESERVED_SHARED STV_DEFAULT"
__nv_reservedSMEM_offset_0_alias:
	.zero		0
	.zero		64


//--------------------- .nv.constant0._Z12MatMulKernelILi4EEvPfS0_S0_ii --------------------------
	.section	.nv.constant0._Z12MatMulKernelILi4EEvPfS0_S0_ii,"a",@progbits
	.sectionflags	@""
	.align	4
.nv.constant0._Z12MatMulKernelILi4EEvPfS0_S0_ii:
	.zero		928


//--------------------- SYMBOLS --------------------------

	.type		.nv.reservedSmem.offset0,@object
	.size		.nv.reservedSmem.offset0,0x4
